//
// Generated by NVIDIA NVVM Compiler
//
// Compiler Build ID: CL-36424714
// Cuda compilation tools, release 13.0, V13.0.88
// Based on NVVM 20.0.0
//

.version 9.0
.target sm_100
.address_size 64

	// .globl	_Z6MatAddPfS_S_

.visible .entry _Z6MatAddPfS_S_(
	.param .u64 .ptr .align 1 _Z6MatAddPfS_S__param_0,
	.param .u64 .ptr .align 1 _Z6MatAddPfS_S__param_1,
	.param .u64 .ptr .align 1 _Z6MatAddPfS_S__param_2
)
{
	.reg .b32 	%r<5>;
	.reg .b32 	%f<4>;
	.reg .b64 	%rd<11>;

	ld.param.u64 	%rd1, [_Z6MatAddPfS_S__param_0];
	ld.param.u64 	%rd2, [_Z6MatAddPfS_S__param_1];
	ld.param.u64 	%rd3, [_Z6MatAddPfS_S__param_2];
	cvta.to.global.u64 	%rd4, %rd3;
	cvta.to.global.u64 	%rd5, %rd2;
	cvta.to.global.u64 	%rd6, %rd1;
	mov.u32 	%r1, %tid.x;
	mov.u32 	%r2, %ntid.x;
	mov.u32 	%r3, %tid.y;
	mad.lo.s32 	%r4, %r2, %r3, %r1;
	mul.wide.u32 	%rd7, %r4, 4;
	add.s64 	%rd8, %rd6, %rd7;
	ld.global.f32 	%f1, [%rd8];
	add.s64 	%rd9, %rd5, %rd7;
	ld.global.f32 	%f2, [%rd9];
	add.f32 	%f3, %f1, %f2;
	add.s64 	%rd10, %rd4, %rd7;
	st.global.f32 	[%rd10], %f3;
	ret;

}


// ===== COMPILED SASS (sm_100) =====

	.target	sm_100

	.elftype	@"ET_EXEC"


//--------------------- .note.nv.tkinfo           --------------------------
	.section	.note.nv.tkinfo,"",@"SHT_NOTE"
	.sectionflags	@"SHF_NOTE_NV_TKINFO"
	.tkinfo
        /*0018*/ 	.word	0x00000002
        /*0030*/ 	.string	""
        /*0030*/ 	.string	"ptxas"
        /*0030*/ 	.string	"Cuda compilation tools, release 13.0, V13.0.88"
        /*0030*/ 	.string	"Build cuda_13.0.r13.0/compiler.36424714_0"
        /*0030*/ 	.string	"-arch sm_100 -m 64 "



//--------------------- .note.nv.cuinfo           --------------------------
	.section	.note.nv.cuinfo,"",@"SHT_NOTE"
	.sectionflags	@"SHF_NOTE_NV_CUINFO"
        /*0018*/ 	.short	0x0002
        /*001a*/ 	.short	0x0064
        /*001c*/ 	.short	0x0082
	.zero		2


//--------------------- .nv.info                  --------------------------
	.section	.nv.info,"",@"SHT_CUDA_INFO"
	.align	4


	//----- nvinfo : EIATTR_REGCOUNT
	.align		4
        /*0000*/ 	.byte	0x04, 0x2f
        /*0002*/ 	.short	(.L_1 - .L_0)
	.align		4
.L_0:
        /*0004*/ 	.word	index@(_Z6MatAddPfS_S_)
        /*0008*/ 	.word	0x0000000c


	//----- nvinfo : EIATTR_FRAME_SIZE
	.align		4
.L_1:
        /*000c*/ 	.byte	0x04, 0x11
        /*000e*/ 	.short	(.L_3 - .L_2)
	.align		4
.L_2:
        /*0010*/ 	.word	index@(_Z6MatAddPfS_S_)
        /*0014*/ 	.word	0x00000000


	//----- nvinfo : EIATTR_MIN_STACK_SIZE
	.align		4
.L_3:
        /*0018*/ 	.byte	0x04, 0x12
        /*001a*/ 	.short	(.L_5 - .L_4)
	.align		4
.L_4:
        /*001c*/ 	.word	index@(_Z6MatAddPfS_S_)
        /*0020*/ 	.word	0x00000000
.L_5:


//--------------------- .nv.compat                --------------------------
	.section	.nv.compat,"",@"SHT_CUDA_COMPAT_INFO"
	.align	4
        /*0000*/ 	.byte	0x02, 0x09, 0x00, 0x00, 0x02, 0x02, 0x01, 0x00, 0x02, 0x05, 0x05, 0x00, 0x03, 0x07, 0x01, 0x01
        /*0010*/ 	.byte	0x02, 0x03, 0x00, 0x00, 0x02, 0x06, 0x01, 0x00, 0x04, 0x0b, 0x08, 0x00, 0x09, 0x00, 0x00, 0x00
        /*0020*/ 	.byte	0x00, 0x00, 0x00, 0x00


//--------------------- .nv.info._Z6MatAddPfS_S_  --------------------------
	.section	.nv.info._Z6MatAddPfS_S_,"",@"SHT_CUDA_INFO"
	.sectionflags	@""
	.align	4


	//----- nvinfo : EIATTR_CUDA_API_VERSION
	.align		4
        /*0000*/ 	.byte	0x04, 0x37
        /*0002*/ 	.short	(.L_7 - .L_6)
.L_6:
        /*0004*/ 	.word	0x00000082


	//----- nvinfo : EIATTR_KPARAM_INFO
	.align		4
.L_7:
        /*0008*/ 	.byte	0x04, 0x17
        /*000a*/ 	.short	(.L_9 - .L_8)
.L_8:
        /*000c*/ 	.word	0x00000000
        /*0010*/ 	.short	0x0002
        /*0012*/ 	.short	0x0010
        /*0014*/ 	.byte	0x00, 0xf5, 0x21, 0x00


	//----- nvinfo : EIATTR_KPARAM_INFO
	.align		4
.L_9:
        /*0018*/ 	.byte	0x04, 0x17
        /*001a*/ 	.short	(.L_11 - .L_10)
.L_10:
        /*001c*/ 	.word	0x00000000
        /*0020*/ 	.short	0x0001
        /*0022*/ 	.short	0x0008
        /*0024*/ 	.byte	0x00, 0xf5, 0x21, 0x00


	//----- nvinfo : EIATTR_KPARAM_INFO
	.align		4
.L_11:
        /*0028*/ 	.byte	0x04, 0x17
        /*002a*/ 	.short	(.L_13 - .L_12)
.L_12:
        /*002c*/ 	.word	0x00000000
        /*0030*/ 	.short	0x0000
        /*0032*/ 	.short	0x0000
        /*0034*/ 	.byte	0x00, 0xf5, 0x21, 0x00


	//----- nvinfo : EIATTR_SPARSE_MMA_MASK
	.align		4
.L_13:
        /*0038*/ 	.byte	0x03, 0x50
        /*003a*/ 	.short	0x0000


	//----- nvinfo : EIATTR_MAXREG_COUNT
	.align		4
        /*003c*/ 	.byte	0x03, 0x1b
        /*003e*/ 	.short	0x00ff


	//----- nvinfo : EIATTR_MERCURY_ISA_VERSION
	.align		4
        /*0040*/ 	.byte	0x03, 0x5f
        /*0042*/ 	.short	0x0101


	//----- nvinfo : EIATTR_VRC_CTA_INIT_COUNT
	.align		4
        /*0044*/ 	.byte	0x02, 0x4a
	.zero		1
	.zero		1


	//----- nvinfo : EIATTR_EXIT_INSTR_OFFSETS
	.align		4
        /*0048*/ 	.byte	0x04, 0x1c
        /*004a*/ 	.short	(.L_15 - .L_14)


	//   ....[0]....
.L_14:
        /*004c*/ 	.word	0x00000100


	//----- nvinfo : EIATTR_CBANK_PARAM_SIZE
	.align		4
.L_15:
        /*0050*/ 	.byte	0x03, 0x19
        /*0052*/ 	.short	0x0018


	//----- nvinfo : EIATTR_PARAM_CBANK
	.align		4
        /*0054*/ 	.byte	0x04, 0x0a
        /*0056*/ 	.short	(.L_17 - .L_16)
	.align		4
.L_16:
        /*0058*/ 	.word	index@(.nv.constant0._Z6MatAddPfS_S_)
        /*005c*/ 	.short	0x0380
        /*005e*/ 	.short	0x0018


	//----- nvinfo : EIATTR_SW_WAR
	.align		4
.L_17:
        /*0060*/ 	.byte	0x04, 0x36
        /*0062*/ 	.short	(.L_19 - .L_18)
.L_18:
        /*0064*/ 	.word	0x00000008
.L_19:


//--------------------- .nv.callgraph             --------------------------
	.section	.nv.callgraph,"",@"SHT_CUDA_CALLGRAPH"
	.align	4
	.sectionentsize	8
	.align		4
        /*0000*/ 	.word	0x00000000
	.align		4
        /*0004*/ 	.word	0xffffffff
	.align		4
        /*0008*/ 	.word	0x00000000
	.align		4
        /*000c*/ 	.word	0xfffffffe
	.align		4
        /*0010*/ 	.word	0x00000000
	.align		4
        /*0014*/ 	.word	0xfffffffd
	.align		4
        /*0018*/ 	.word	0x00000000
	.align		4
        /*001c*/ 	.word	0xfffffffc


//--------------------- .text._Z6MatAddPfS_S_     --------------------------
	.section	.text._Z6MatAddPfS_S_,"ax",@progbits
	.align	128
        .global         _Z6MatAddPfS_S_
        .type           _Z6MatAddPfS_S_,@function
        .size           _Z6MatAddPfS_S_,(.L_x_1 - _Z6MatAddPfS_S_)
        .other          _Z6MatAddPfS_S_,@"STO_CUDA_ENTRY STV_DEFAULT"
_Z6MatAddPfS_S_:
.text._Z6MatAddPfS_S_:
[----:B------:R-:W-:Y:S01]  /*0000*/  LDC R1, c[0x0][0x37c] ;  /* 0x0000df00ff017b82 */ /* 0x000fe20000000800 */
[----:B------:R-:W0:Y:S07]  /*0010*/  S2R R9, SR_TID.X ;  /* 0x0000000000097919 */ /* 0x000e2e0000002100 */
[----:B------:R-:W1:Y:S01]  /*0020*/  LDC.64 R2, c[0x0][0x380] ;  /* 0x0000e000ff027b82 */ /* 0x000e620000000a00 */
[----:B------:R-:W0:Y:S01]  /*0030*/  LDCU UR6, c[0x0][0x360] ;  /* 0x00006c00ff0677ac */ /* 0x000e220008000800 */
[----:B------:R-:W0:Y:S01]  /*0040*/  S2R R0, SR_TID.Y ;  /* 0x0000000000007919 */ /* 0x000e220000002200 */
[----:B------:R-:W2:Y:S05]  /*0050*/  LDCU.64 UR4, c[0x0][0x358] ;  /* 0x00006b00ff0477ac */ /* 0x000eaa0008000a00 */
[----:B------:R-:W3:Y:S08]  /*0060*/  LDC.64 R4, c[0x0][0x388] ;  /* 0x0000e200ff047b82 */ /* 0x000ef00000000a00 */
[----:B------:R-:W4:Y:S01]  /*0070*/  LDC.64 R6, c[0x0][0x390] ;  /* 0x0000e400ff067b82 */ /* 0x000f220000000a00 */
[----:B0-----:R-:W-:-:S04]  /*0080*/  IMAD R9, R0, UR6, R9 ;  /* 0x0000000600097c24 */ /* 0x001fc8000f8e0209 */
[----:B-1----:R-:W-:-:S04]  /*0090*/  IMAD.WIDE.U32 R2, R9, 0x4, R2 ;  /* 0x0000000409027825 */ /* 0x002fc800078e0002 */
[C---:B---3--:R-:W-:Y:S02]  /*00a0*/  IMAD.WIDE.U32 R4, R9.reuse, 0x4, R4 ;  /* 0x0000000409047825 */ /* 0x048fe400078e0004 */
[----:B--2---:R-:W2:Y:S04]  /*00b0*/  LDG.E R2, desc[UR4][R2.64] ;  /* 0x0000000402027981 */ /* 0x004ea8000c1e1900 */
[----:B------:R-:W2:Y:S01]  /*00c0*/  LDG.E R5, desc[UR4][R4.64] ;  /* 0x0000000404057981 */ /* 0x000ea2000c1e1900 */
[----:B----4-:R-:W-:-:S04]  /*00d0*/  IMAD.WIDE.U32 R6, R9, 0x4, R6 ;  /* 0x0000000409067825 */ /* 0x010fc800078e0006 */
[----:B--2---:R-:W-:-:S05]  /*00e0*/  FADD R9, R2, R5 ;  /* 0x0000000502097221 */ /* 0x004fca0000000000 */
[----:B------:R-:W-:Y:S01]  /*00f0*/  STG.E desc[UR4][R6.64], R9 ;  /* 0x0000000906007986 */ /* 0x000fe2000c101904 */
[----:B------:R-:W-:Y:S05]  /*0100*/  EXIT ;  /* 0x000000000000794d */ /* 0x000fea0003800000 */
.L_x_0:
[----:B------:R-:W-:-:S00]  /*0110*/  BRA `(.L_x_0) ;  /* 0xfffffffc00fc7947 */ /* 0x000fc0000383ffff */
[----:B------:R-:W-:-:S00]  /*0120*/  NOP ;  /* 0x0000000000007918 */ /* 0x000fc00000000000 */
        /* <DEDUP_REMOVED lines=13> */
.L_x_1:


//--------------------- .nv.shared.reserved.0     --------------------------
	.section	.nv.shared.reserved.0,"aw",@nobits
	.weak		__nv_reservedSMEM_offset_0_alias
	.size		__nv_reservedSMEM_offset_0_alias, 0, 64
	.other		__nv_reservedSMEM_offset_0_alias,@"STO_CUDA_RESERVED_SHARED STV_DEFAULT"
__nv_reservedSMEM_offset_0_alias:
	.zero		0
	.zero		64


//--------------------- .nv.constant0._Z6MatAddPfS_S_ --------------------------
	.section	.nv.constant0._Z6MatAddPfS_S_,"a",@progbits
	.sectionflags	@""
	.align	4
.nv.constant0._Z6MatAddPfS_S_:
	.zero		920


//--------------------- SYMBOLS --------------------------

	.type		.nv.reservedSmem.offset0,@object
	.size		.nv.reservedSmem.offset0,0x4
